//
// Generated by NVIDIA NVVM Compiler
//
// Compiler Build ID: CL-36424714
// Cuda compilation tools, release 13.0, V13.0.88
// Based on NVVM 20.0.0
//

.version 9.0
.target sm_100
.address_size 64

	// .globl	_Z11nbodyKernelPfS_S_S_fi
.extern .shared .align 16 .b8 s_data[];

.visible .entry _Z11nbodyKernelPfS_S_S_fi(
	.param .u64 .ptr .align 1 _Z11nbodyKernelPfS_S_S_fi_param_0,
	.param .u64 .ptr .align 1 _Z11nbodyKernelPfS_S_S_fi_param_1,
	.param .u64 .ptr .align 1 _Z11nbodyKernelPfS_S_S_fi_param_2,
	.param .u64 .ptr .align 1 _Z11nbodyKernelPfS_S_S_fi_param_3,
	.param .f32 _Z11nbodyKernelPfS_S_S_fi_param_4,
	.param .u32 _Z11nbodyKernelPfS_S_S_fi_param_5
)
{
	.reg .pred 	%p<15>;
	.reg .b32 	%r<51>;
	.reg .b32 	%f<138>;
	.reg .b64 	%rd<15>;

	ld.param.u64 	%rd5, [_Z11nbodyKernelPfS_S_S_fi_param_0];
	ld.param.u64 	%rd6, [_Z11nbodyKernelPfS_S_S_fi_param_1];
	ld.param.u64 	%rd3, [_Z11nbodyKernelPfS_S_S_fi_param_2];
	ld.param.u64 	%rd4, [_Z11nbodyKernelPfS_S_S_fi_param_3];
	ld.param.f32 	%f46, [_Z11nbodyKernelPfS_S_S_fi_param_4];
	ld.param.u32 	%r27, [_Z11nbodyKernelPfS_S_S_fi_param_5];
	cvta.to.global.u64 	%rd7, %rd6;
	cvta.to.global.u64 	%rd8, %rd5;
	mov.u32 	%r1, %ntid.x;
	shl.b32 	%r28, %r1, 2;
	mov.u32 	%r44, s_data;
	mov.u32 	%r2, %tid.x;
	mov.u32 	%r30, %ctaid.x;
	mad.lo.s32 	%r3, %r30, %r1, %r2;
	mad.lo.s32 	%r31, %r27, 20480, %r3;
	add.s32 	%r32, %r31, -20480;
	mul.wide.s32 	%rd9, %r32, 4;
	add.s64 	%rd1, %rd8, %rd9;
	ld.global.f32 	%f49, [%rd1];
	shl.b32 	%r33, %r2, 2;
	add.s32 	%r34, %r44, %r33;
	st.shared.f32 	[%r34], %f49;
	add.s64 	%rd2, %rd7, %rd9;
	ld.global.f32 	%f50, [%rd2];
	add.s32 	%r35, %r34, %r28;
	st.shared.f32 	[%r35], %f50;
	bar.sync 	0;
	and.b32  	%r4, %r1, 3;
	setp.lt.u32 	%p1, %r1, 4;
	mov.f32 	%f123, 0f00000000;
	mov.b32 	%r47, 0;
	mov.f32 	%f122, %f123;
	@%p1 bra 	$L__BB0_15;
	and.b32  	%r47, %r1, 2044;
	neg.s32 	%r45, %r2;
	mov.f32 	%f123, 0f00000000;
	mov.b32 	%r46, 0;
$L__BB0_2:
	setp.eq.s32 	%p2, %r45, 0;
	add.s32 	%r11, %r44, %r28;
	@%p2 bra 	$L__BB0_5;
	ld.shared.f32 	%f52, [%r44];
	ld.global.f32 	%f53, [%rd1];
	sub.f32 	%f3, %f52, %f53;
	ld.shared.f32 	%f54, [%r11];
	ld.global.f32 	%f55, [%rd2];
	sub.f32 	%f4, %f54, %f55;
	mul.f32 	%f56, %f4, %f4;
	fma.rn.f32 	%f57, %f3, %f3, %f56;
	sqrt.rn.f32 	%f5, %f57;
	setp.leu.f32 	%p3, %f5, 0f3C23D70A;
	@%p3 bra 	$L__BB0_5;
	mul.f32 	%f58, %f5, %f5;
	mul.f32 	%f59, %f5, %f58;
	mov.f32 	%f60, 0f41200000;
	div.rn.f32 	%f61, %f60, %f59;
	fma.rn.f32 	%f122, %f3, %f61, %f122;
	fma.rn.f32 	%f123, %f4, %f61, %f123;
$L__BB0_5:
	add.s32 	%r38, %r46, 1;
	setp.eq.s32 	%p4, %r38, %r2;
	@%p4 bra 	$L__BB0_8;
	ld.shared.f32 	%f62, [%r44+4];
	ld.global.f32 	%f63, [%rd1];
	sub.f32 	%f10, %f62, %f63;
	ld.shared.f32 	%f64, [%r11+4];
	ld.global.f32 	%f65, [%rd2];
	sub.f32 	%f11, %f64, %f65;
	mul.f32 	%f66, %f11, %f11;
	fma.rn.f32 	%f67, %f10, %f10, %f66;
	sqrt.rn.f32 	%f12, %f67;
	setp.leu.f32 	%p5, %f12, 0f3C23D70A;
	@%p5 bra 	$L__BB0_8;
	mul.f32 	%f68, %f12, %f12;
	mul.f32 	%f69, %f12, %f68;
	mov.f32 	%f70, 0f41200000;
	div.rn.f32 	%f71, %f70, %f69;
	fma.rn.f32 	%f122, %f10, %f71, %f122;
	fma.rn.f32 	%f123, %f11, %f71, %f123;
$L__BB0_8:
	add.s32 	%r39, %r46, 2;
	setp.eq.s32 	%p6, %r39, %r2;
	@%p6 bra 	$L__BB0_11;
	ld.shared.f32 	%f72, [%r44+8];
	ld.global.f32 	%f73, [%rd1];
	sub.f32 	%f17, %f72, %f73;
	ld.shared.f32 	%f74, [%r11+8];
	ld.global.f32 	%f75, [%rd2];
	sub.f32 	%f18, %f74, %f75;
	mul.f32 	%f76, %f18, %f18;
	fma.rn.f32 	%f77, %f17, %f17, %f76;
	sqrt.rn.f32 	%f19, %f77;
	setp.leu.f32 	%p7, %f19, 0f3C23D70A;
	@%p7 bra 	$L__BB0_11;
	mul.f32 	%f78, %f19, %f19;
	mul.f32 	%f79, %f19, %f78;
	mov.f32 	%f80, 0f41200000;
	div.rn.f32 	%f81, %f80, %f79;
	fma.rn.f32 	%f122, %f17, %f81, %f122;
	fma.rn.f32 	%f123, %f18, %f81, %f123;
$L__BB0_11:
	add.s32 	%r40, %r46, 3;
	setp.eq.s32 	%p8, %r40, %r2;
	@%p8 bra 	$L__BB0_14;
	ld.shared.f32 	%f82, [%r44+12];
	ld.global.f32 	%f83, [%rd1];
	sub.f32 	%f24, %f82, %f83;
	ld.shared.f32 	%f84, [%r11+12];
	ld.global.f32 	%f85, [%rd2];
	sub.f32 	%f25, %f84, %f85;
	mul.f32 	%f86, %f25, %f25;
	fma.rn.f32 	%f87, %f24, %f24, %f86;
	sqrt.rn.f32 	%f26, %f87;
	setp.leu.f32 	%p9, %f26, 0f3C23D70A;
	@%p9 bra 	$L__BB0_14;
	mul.f32 	%f88, %f26, %f26;
	mul.f32 	%f89, %f26, %f88;
	mov.f32 	%f90, 0f41200000;
	div.rn.f32 	%f91, %f90, %f89;
	fma.rn.f32 	%f122, %f24, %f91, %f122;
	fma.rn.f32 	%f123, %f25, %f91, %f123;
$L__BB0_14:
	add.s32 	%r46, %r46, 4;
	add.s32 	%r45, %r45, 4;
	add.s32 	%r44, %r44, 16;
	setp.ne.s32 	%p10, %r46, %r47;
	@%p10 bra 	$L__BB0_2;
$L__BB0_15:
	setp.eq.s32 	%p11, %r4, 0;
	@%p11 bra 	$L__BB0_21;
	shl.b32 	%r41, %r47, 2;
	mov.u32 	%r42, s_data;
	add.s32 	%r50, %r42, %r41;
	sub.s32 	%r49, %r47, %r2;
	neg.s32 	%r48, %r4;
$L__BB0_17:
	.pragma "nounroll";
	setp.eq.s32 	%p12, %r49, 0;
	@%p12 bra 	$L__BB0_20;
	ld.shared.f32 	%f92, [%r50];
	ld.global.f32 	%f93, [%rd1];
	sub.f32 	%f37, %f92, %f93;
	add.s32 	%r43, %r50, %r28;
	ld.shared.f32 	%f94, [%r43];
	ld.global.f32 	%f95, [%rd2];
	sub.f32 	%f38, %f94, %f95;
	mul.f32 	%f96, %f38, %f38;
	fma.rn.f32 	%f97, %f37, %f37, %f96;
	sqrt.rn.f32 	%f39, %f97;
	setp.leu.f32 	%p13, %f39, 0f3C23D70A;
	@%p13 bra 	$L__BB0_20;
	mul.f32 	%f98, %f39, %f39;
	mul.f32 	%f99, %f39, %f98;
	mov.f32 	%f100, 0f41200000;
	div.rn.f32 	%f101, %f100, %f99;
	fma.rn.f32 	%f122, %f37, %f101, %f122;
	fma.rn.f32 	%f123, %f38, %f101, %f123;
$L__BB0_20:
	add.s32 	%r50, %r50, 4;
	add.s32 	%r49, %r49, 1;
	add.s32 	%r48, %r48, 1;
	setp.ne.s32 	%p14, %r48, 0;
	@%p14 bra 	$L__BB0_17;
$L__BB0_21:
	cvta.to.global.u64 	%rd10, %rd3;
	cvta.to.global.u64 	%rd11, %rd4;
	ld.global.f32 	%f102, [%rd1];
	mul.wide.s32 	%rd12, %r3, 4;
	add.s64 	%rd13, %rd10, %rd12;
	ld.global.f32 	%f103, [%rd13];
	fma.rn.f32 	%f104, %f46, %f103, %f102;
	mul.f32 	%f105, %f46, %f122;
	mul.f32 	%f106, %f46, %f105;
	fma.rn.f32 	%f107, %f106, 0f3F000000, %f104;
	st.global.f32 	[%rd1+81920], %f107;
	ld.global.f32 	%f108, [%rd2];
	add.s64 	%rd14, %rd11, %rd12;
	ld.global.f32 	%f109, [%rd14];
	fma.rn.f32 	%f110, %f46, %f109, %f108;
	mul.f32 	%f111, %f46, %f123;
	mul.f32 	%f112, %f46, %f111;
	fma.rn.f32 	%f113, %f112, 0f3F000000, %f110;
	st.global.f32 	[%rd2+81920], %f113;
	ld.global.f32 	%f114, [%rd13];
	add.f32 	%f115, %f105, %f114;
	st.global.f32 	[%rd13], %f115;
	ld.global.f32 	%f116, [%rd14];
	add.f32 	%f117, %f111, %f116;
	st.global.f32 	[%rd14], %f117;
	ret;

}


// ===== COMPILED SASS (sm_100) =====

	.target	sm_100

	.elftype	@"ET_EXEC"


//--------------------- .note.nv.tkinfo           --------------------------
	.section	.note.nv.tkinfo,"",@"SHT_NOTE"
	.sectionflags	@"SHF_NOTE_NV_TKINFO"
	.tkinfo
        /*0018*/ 	.word	0x00000002
        /*0030*/ 	.string	""
        /*0030*/ 	.string	"ptxas"
        /*0030*/ 	.string	"Cuda compilation tools, release 13.0, V13.0.88"
        /*0030*/ 	.string	"Build cuda_13.0.r13.0/compiler.36424714_0"
        /*0030*/ 	.string	"-arch sm_100 -m 64 "



//--------------------- .note.nv.cuinfo           --------------------------
	.section	.note.nv.cuinfo,"",@"SHT_NOTE"
	.sectionflags	@"SHF_NOTE_NV_CUINFO"
        /*0018*/ 	.short	0x0002
        /*001a*/ 	.short	0x0064
        /*001c*/ 	.short	0x0082
	.zero		2


//--------------------- .nv.info                  --------------------------
	.section	.nv.info,"",@"SHT_CUDA_INFO"
	.align	4


	//----- nvinfo : EIATTR_REGCOUNT
	.align		4
        /*0000*/ 	.byte	0x04, 0x2f
        /*0002*/ 	.short	(.L_1 - .L_0)
	.align		4
.L_0:
        /*0004*/ 	.word	index@(_Z11nbodyKernelPfS_S_S_fi)
        /*0008*/ 	.word	0x0000001f


	//----- nvinfo : EIATTR_FRAME_SIZE
	.align		4
.L_1:
        /*000c*/ 	.byte	0x04, 0x11
        /*000e*/ 	.short	(.L_3 - .L_2)
	.align		4
.L_2:
        /*0010*/ 	.word	index@($__internal_1_$__cuda_sm3x_div_rn_noftz_f32_slowpath)
        /*0014*/ 	.word	0x00000000


	//----- nvinfo : EIATTR_FRAME_SIZE
	.align		4
.L_3:
        /*0018*/ 	.byte	0x04, 0x11
        /*001a*/ 	.short	(.L_5 - .L_4)
	.align		4
.L_4:
        /*001c*/ 	.word	index@($__internal_0_$__cuda_sm20_sqrt_rn_f32_slowpath)
        /*0020*/ 	.word	0x00000000


	//----- nvinfo : EIATTR_FRAME_SIZE
	.align		4
.L_5:
        /*0024*/ 	.byte	0x04, 0x11
        /*0026*/ 	.short	(.L_7 - .L_6)
	.align		4
.L_6:
        /*0028*/ 	.word	index@(_Z11nbodyKernelPfS_S_S_fi)
        /*002c*/ 	.word	0x00000000


	//----- nvinfo : EIATTR_MIN_STACK_SIZE
	.align		4
.L_7:
        /*0030*/ 	.byte	0x04, 0x12
        /*0032*/ 	.short	(.L_9 - .L_8)
	.align		4
.L_8:
        /*0034*/ 	.word	index@(_Z11nbodyKernelPfS_S_S_fi)
        /*0038*/ 	.word	0x00000000
.L_9:


//--------------------- .nv.compat                --------------------------
	.section	.nv.compat,"",@"SHT_CUDA_COMPAT_INFO"
	.align	4
        /*0000*/ 	.byte	0x02, 0x09, 0x00, 0x00, 0x02, 0x02, 0x01, 0x00, 0x02, 0x05, 0x05, 0x00, 0x03, 0x07, 0x01, 0x01
        /*0010*/ 	.byte	0x02, 0x03, 0x00, 0x00, 0x02, 0x06, 0x01, 0x00, 0x04, 0x0b, 0x08, 0x00, 0x01, 0x00, 0x00, 0x00
        /*0020*/ 	.byte	0x00, 0x00, 0x00, 0x00


//--------------------- .nv.info._Z11nbodyKernelPfS_S_S_fi --------------------------
	.section	.nv.info._Z11nbodyKernelPfS_S_S_fi,"",@"SHT_CUDA_INFO"
	.sectionflags	@""
	.align	4


	//----- nvinfo : EIATTR_CUDA_API_VERSION
	.align		4
        /*0000*/ 	.byte	0x04, 0x37
        /*0002*/ 	.short	(.L_11 - .L_10)
.L_10:
        /*0004*/ 	.word	0x00000082


	//----- nvinfo : EIATTR_KPARAM_INFO
	.align		4
.L_11:
        /*0008*/ 	.byte	0x04, 0x17
        /*000a*/ 	.short	(.L_13 - .L_12)
.L_12:
        /*000c*/ 	.word	0x00000000
        /*0010*/ 	.short	0x0005
        /*0012*/ 	.short	0x0024
        /*0014*/ 	.byte	0x00, 0xf0, 0x11, 0x00


	//----- nvinfo : EIATTR_KPARAM_INFO
	.align		4
.L_13:
        /*0018*/ 	.byte	0x04, 0x17
        /*001a*/ 	.short	(.L_15 - .L_14)
.L_14:
        /*001c*/ 	.word	0x00000000
        /*0020*/ 	.short	0x0004
        /*0022*/ 	.short	0x0020
        /*0024*/ 	.byte	0x00, 0xf0, 0x11, 0x00


	//----- nvinfo : EIATTR_KPARAM_INFO
	.align		4
.L_15:
        /*0028*/ 	.byte	0x04, 0x17
        /*002a*/ 	.short	(.L_17 - .L_16)
.L_16:
        /*002c*/ 	.word	0x00000000
        /*0030*/ 	.short	0x0003
        /*0032*/ 	.short	0x0018
        /*0034*/ 	.byte	0x00, 0xf5, 0x21, 0x00


	//----- nvinfo : EIATTR_KPARAM_INFO
	.align		4
.L_17:
        /*0038*/ 	.byte	0x04, 0x17
        /*003a*/ 	.short	(.L_19 - .L_18)
.L_18:
        /*003c*/ 	.word	0x00000000
        /*0040*/ 	.short	0x0002
        /*0042*/ 	.short	0x0010
        /*0044*/ 	.byte	0x00, 0xf5, 0x21, 0x00


	//----- nvinfo : EIATTR_KPARAM_INFO
	.align		4
.L_19:
        /*0048*/ 	.byte	0x04, 0x17
        /*004a*/ 	.short	(.L_21 - .L_20)
.L_20:
        /*004c*/ 	.word	0x00000000
        /*0050*/ 	.short	0x0001
        /*0052*/ 	.short	0x0008
        /*0054*/ 	.byte	0x00, 0xf5, 0x21, 0x00


	//----- nvinfo : EIATTR_KPARAM_INFO
	.align		4
.L_21:
        /*0058*/ 	.byte	0x04, 0x17
        /*005a*/ 	.short	(.L_23 - .L_22)
.L_22:
        /*005c*/ 	.word	0x00000000
        /*0060*/ 	.short	0x0000
        /*0062*/ 	.short	0x0000
        /*0064*/ 	.byte	0x00, 0xf5, 0x21, 0x00


	//----- nvinfo : EIATTR_SPARSE_MMA_MASK
	.align		4
.L_23:
        /*0068*/ 	.byte	0x03, 0x50
        /*006a*/ 	.short	0x0000


	//----- nvinfo : EIATTR_MAXREG_COUNT
	.align		4
        /*006c*/ 	.byte	0x03, 0x1b
        /*006e*/ 	.short	0x00ff


	//----- nvinfo : EIATTR_NUM_BARRIERS
	.align		4
        /*0070*/ 	.byte	0x02, 0x4c
        /*0072*/ 	.byte	0x01
	.zero		1


	//----- nvinfo : EIATTR_MERCURY_ISA_VERSION
	.align		4
        /*0074*/ 	.byte	0x03, 0x5f
        /*0076*/ 	.short	0x0101


	//----- nvinfo : EIATTR_VRC_CTA_INIT_COUNT
	.align		4
        /*0078*/ 	.byte	0x02, 0x4a
	.zero		1
	.zero		1


	//----- nvinfo : EIATTR_EXIT_INSTR_OFFSETS
	.align		4
        /*007c*/ 	.byte	0x04, 0x1c
        /*007e*/ 	.short	(.L_25 - .L_24)


	//   ....[0]....
.L_24:
        /*0080*/ 	.word	0x000012d0


	//----- nvinfo : EIATTR_CRS_STACK_SIZE
	.align		4
.L_25:
        /*0084*/ 	.byte	0x04, 0x1e
        /*0086*/ 	.short	(.L_27 - .L_26)
.L_26:
        /*0088*/ 	.word	0x00000000


	//----- nvinfo : EIATTR_CBANK_PARAM_SIZE
	.align		4
.L_27:
        /*008c*/ 	.byte	0x03, 0x19
        /*008e*/ 	.short	0x0028


	//----- nvinfo : EIATTR_PARAM_CBANK
	.align		4
        /*0090*/ 	.byte	0x04, 0x0a
        /*0092*/ 	.short	(.L_29 - .L_28)
	.align		4
.L_28:
        /*0094*/ 	.word	index@(.nv.constant0._Z11nbodyKernelPfS_S_S_fi)
        /*0098*/ 	.short	0x0380
        /*009a*/ 	.short	0x0028


	//----- nvinfo : EIATTR_SW_WAR
	.align		4
.L_29:
        /*009c*/ 	.byte	0x04, 0x36
        /*009e*/ 	.short	(.L_31 - .L_30)
.L_30:
        /*00a0*/ 	.word	0x00000008
.L_31:


//--------------------- .nv.callgraph             --------------------------
	.section	.nv.callgraph,"",@"SHT_CUDA_CALLGRAPH"
	.align	4
	.sectionentsize	8
	.align		4
        /*0000*/ 	.word	0x00000000
	.align		4
        /*0004*/ 	.word	0xffffffff
	.align		4
        /*0008*/ 	.word	0x00000000
	.align		4
        /*000c*/ 	.word	0xfffffffe
	.align		4
        /*0010*/ 	.word	0x00000000
	.align		4
        /*0014*/ 	.word	0xfffffffd
	.align		4
        /*0018*/ 	.word	0x00000000
	.align		4
        /*001c*/ 	.word	0xfffffffc


//--------------------- .text._Z11nbodyKernelPfS_S_S_fi --------------------------
	.section	.text._Z11nbodyKernelPfS_S_S_fi,"ax",@progbits
	.align	128
        .global         _Z11nbodyKernelPfS_S_S_fi
        .type           _Z11nbodyKernelPfS_S_S_fi,@function
        .size           _Z11nbodyKernelPfS_S_S_fi,(.L_x_53 - _Z11nbodyKernelPfS_S_S_fi)
        .other          _Z11nbodyKernelPfS_S_S_fi,@"STO_CUDA_ENTRY STV_DEFAULT"
_Z11nbodyKernelPfS_S_S_fi:
.text._Z11nbodyKernelPfS_S_S_fi:
[----:B------:R-:W-:Y:S01]  /*0000*/  LDC R1, c[0x0][0x37c] ;  /* 0x0000df00ff017b82 */ /* 0x000fe20000000800 */
[----:B------:R-:W0:Y:S07]  /*0010*/  S2R R3, SR_TID.X ;  /* 0x0000000000037919 */ /* 0x000e2e0000002100 */
[----:B------:R-:W0:Y:S01]  /*0020*/  S2UR UR4, SR_CTAID.X ;  /* 0x00000000000479c3 */ /* 0x000e220000002500 */
[----:B------:R-:W1:Y:S07]  /*0030*/  LDCU.64 UR6, c[0x0][0x358] ;  /* 0x00006b00ff0677ac */ /* 0x000e6e0008000a00 */
[----:B------:R-:W0:Y:S08]  /*0040*/  LDC R4, c[0x0][0x360] ;  /* 0x0000d800ff047b82 */ /* 0x000e300000000800 */
[----:B------:R-:W2:Y:S08]  /*0050*/  LDC R0, c[0x0][0x3a4] ;  /* 0x0000e900ff007b82 */ /* 0x000eb00000000800 */
[----:B------:R-:W3:Y:S08]  /*0060*/  LDC.64 R16, c[0x0][0x380] ;  /* 0x0000e000ff107b82 */ /* 0x000ef00000000a00 */
[----:B------:R-:W4:Y:S01]  /*0070*/  LDC.64 R14, c[0x0][0x388] ;  /* 0x0000e200ff0e7b82 */ /* 0x000f220000000a00 */
[----:B0-----:R-:W-:-:S04]  /*0080*/  IMAD R5, R4, UR4, R3 ;  /* 0x0000000404057c24 */ /* 0x001fc8000f8e0203 */
[----:B--2---:R-:W-:-:S05]  /*0090*/  IMAD R0, R0, 0x5000, R5 ;  /* 0x0000500000007824 */ /* 0x004fca00078e0205 */
[----:B------:R-:W-:-:S05]  /*00a0*/  IADD3 R7, PT, PT, R0, -0x5000, RZ ;  /* 0xffffb00000077810 */ /* 0x000fca0007ffe0ff */
[----:B---3--:R-:W-:-:S05]  /*00b0*/  IMAD.WIDE R16, R7, 0x4, R16 ;  /* 0x0000000407107825 */ /* 0x008fca00078e0210 */
[----:B-1----:R-:W2:Y:S01]  /*00c0*/  LDG.E R2, desc[UR6][R16.64] ;  /* 0x0000000610027981 */ /* 0x002ea2000c1e1900 */
[----:B----4-:R-:W-:-:S05]  /*00d0*/  IMAD.WIDE R14, R7, 0x4, R14 ;  /* 0x00000004070e7825 */ /* 0x010fca00078e020e */
[----:B------:R-:W3:Y:S01]  /*00e0*/  LDG.E R12, desc[UR6][R14.64] ;  /* 0x000000060e0c7981 */ /* 0x000ee2000c1e1900 */
[----:B------:R-:W0:Y:S01]  /*00f0*/  S2R R11, SR_CgaCtaId ;  /* 0x00000000000b7919 */ /* 0x000e220000008800 */
[----:B------:R-:W-:Y:S02]  /*0100*/  MOV R0, 0x400 ;  /* 0x0000040000007802 */ /* 0x000fe40000000f00 */
[C---:B------:R-:W-:Y:S01]  /*0110*/  ISETP.GE.U32.AND P0, PT, R4.reuse, 0x4, PT ;  /* 0x000000040400780c */ /* 0x040fe20003f06070 */
[----:B------:R-:W-:Y:S01]  /*0120*/  HFMA2 R8, -RZ, RZ, 0, 0 ;  /* 0x00000000ff087431 */ /* 0x000fe200000001ff */
[----:B------:R-:W-:Y:S02]  /*0130*/  CS2R R6, SRZ ;  /* 0x0000000000067805 */ /* 0x000fe4000001ff00 */
[----:B------:R-:W-:Y:S02]  /*0140*/  MOV R9, 0x41200000 ;  /* 0x4120000000097802 */ /* 0x000fe40000000f00 */
[----:B------:R-:W-:-:S02]  /*0150*/  LOP3.LUT R10, R4, 0x3, RZ, 0xc0, !PT ;  /* 0x00000003040a7812 */ /* 0x000fc400078ec0ff */
[----:B0-----:R-:W-:-:S04]  /*0160*/  LEA R11, R11, R0, 0x18 ;  /* 0x000000000b0b7211 */ /* 0x001fc800078ec0ff */
[----:B------:R-:W-:-:S04]  /*0170*/  LEA R13, R3, R11, 0x2 ;  /* 0x0000000b030d7211 */ /* 0x000fc800078e10ff */
[----:B------:R-:W-:Y:S01]  /*0180*/  LEA R19, R4, R13, 0x2 ;  /* 0x0000000d04137211 */ /* 0x000fe200078e10ff */
[----:B--2---:R0:W-:Y:S04]  /*0190*/  STS [R13], R2 ;  /* 0x000000020d007388 */ /* 0x0041e80000000800 */
[----:B---3--:R0:W-:Y:S01]  /*01a0*/  STS [R19], R12 ;  /* 0x0000000c13007388 */ /* 0x0081e20000000800 */
[----:B------:R-:W-:Y:S06]  /*01b0*/  BAR.SYNC.DEFER_BLOCKING 0x0 ;  /* 0x0000000000007b1d */ /* 0x000fec0000010000 */
[----:B------:R-:W-:Y:S05]  /*01c0*/  @!P0 BRA `(.L_x_0) ;  /* 0x0000000800f08947 */ /* 0x000fea0003800000 */
[----:B------:R-:W-:Y:S01]  /*01d0*/  LOP3.LUT R8, R4, 0x7fc, RZ, 0xc0, !PT ;  /* 0x000007fc04087812 */ /* 0x000fe200078ec0ff */
[----:B------:R-:W-:Y:S01]  /*01e0*/  IMAD.MOV.U32 R6, RZ, RZ, RZ ;  /* 0x000000ffff067224 */ /* 0x000fe200078e00ff */
[----:B0-----:R-:W-:Y:S01]  /*01f0*/  IADD3 R12, PT, PT, -R3, RZ, RZ ;  /* 0x000000ff030c7210 */ /* 0x001fe20007ffe1ff */
[----:B------:R-:W-:-:S06]  /*0200*/  UMOV UR4, URZ ;  /* 0x000000ff00047c82 */ /* 0x000fcc0008000000 */
.L_x_29:
[----:B------:R-:W-:Y:S01]  /*0210*/  ISETP.NE.AND P0, PT, R12, RZ, PT ;  /* 0x000000ff0c00720c */ /* 0x000fe20003f05270 */
[----:B------:R-:W-:Y:S01]  /*0220*/  BSSY.RECONVERGENT B0, `(.L_x_1) ;  /* 0x000002b000007945 */ /* 0x000fe20003800200 */
[----:B------:R-:W-:-:S11]  /*0230*/  LEA R13, R4, R11, 0x2 ;  /* 0x0000000b040d7211 */ /* 0x000fd600078e10ff */
[----:B------:R-:W-:Y:S05]  /*0240*/  @!P0 BRA `(.L_x_2) ;  /* 0x0000000000a08947 */ /* 0x000fea0003800000 */
[----:B------:R-:W2:Y:S04]  /*0250*/  LDG.E R0, desc[UR6][R14.64] ;  /* 0x000000060e007981 */ /* 0x000ea8000c1e1900 */
[----:B------:R-:W3:Y:S01]  /*0260*/  LDG.E R19, desc[UR6][R16.64] ;  /* 0x0000000610137981 */ /* 0x000ee2000c1e1900 */
[----:B------:R-:W-:Y:S03]  /*0270*/  BSSY.RECONVERGENT B1, `(.L_x_3) ;  /* 0x0000012000017945 */ /* 0x000fe60003800200 */
[----:B------:R-:W2:Y:S04]  /*0280*/  LDS R25, [R13] ;  /* 0x000000000d197984 */ /* 0x000ea80000000800 */
[----:B------:R-:W3:Y:S01]  /*0290*/  LDS R26, [R11] ;  /* 0x000000000b1a7984 */ /* 0x000ee20000000800 */
[----:B--2---:R-:W-:Y:S01]  /*02a0*/  FADD R25, R25, -R0 ;  /* 0x8000000019197221 */ /* 0x004fe20000000000 */
[----:B---3--:R-:W-:-:S03]  /*02b0*/  FADD R26, R26, -R19 ;  /* 0x800000131a1a7221 */ /* 0x008fc60000000000 */
[----:B------:R-:W-:-:S04]  /*02c0*/  FMUL R19, R25, R25 ;  /* 0x0000001919137220 */ /* 0x000fc80000400000 */
[----:B------:R-:W-:-:S04]  /*02d0*/  FFMA R2, R26, R26, R19 ;  /* 0x0000001a1a027223 */ /* 0x000fc80000000013 */
[----:B------:R0:W1:Y:S01]  /*02e0*/  MUFU.RSQ R19, R2 ;  /* 0x0000000200137308 */ /* 0x0000620000001400 */
[----:B------:R-:W-:-:S04]  /*02f0*/  IADD3 R0, PT, PT, R2, -0xd000000, RZ ;  /* 0xf300000002007810 */ /* 0x000fc80007ffe0ff */
[----:B------:R-:W-:-:S13]  /*0300*/  ISETP.GT.U32.AND P0, PT, R0, 0x727fffff, PT ;  /* 0x727fffff0000780c */ /* 0x000fda0003f04070 */
[----:B01----:R-:W-:Y:S05]  /*0310*/  @!P0 BRA `(.L_x_4) ;  /* 0x00000000000c8947 */ /* 0x003fea0003800000 */
[----:B------:R-:W-:-:S07]  /*0320*/  MOV R0, 0x340 ;  /* 0x0000034000007802 */ /* 0x000fce0000000f00 */
[----:B------:R-:W-:Y:S05]  /*0330*/  CALL.REL.NOINC `($__internal_0_$__cuda_sm20_sqrt_rn_f32_slowpath) ;  /* 0x0000000c00e87944 */ /* 0x000fea0003c00000 */
[----:B------:R-:W-:Y:S05]  /*0340*/  BRA `(.L_x_5) ;  /* 0x0000000000107947 */ /* 0x000fea0003800000 */
.L_x_4:
[----:B------:R-:W-:Y:S01]  /*0350*/  FMUL.FTZ R22, R2, R19 ;  /* 0x0000001302167220 */ /* 0x000fe20000410000 */
[----:B------:R-:W-:-:S03]  /*0360*/  FMUL.FTZ R0, R19, 0.5 ;  /* 0x3f00000013007820 */ /* 0x000fc60000410000 */
[----:B------:R-:W-:-:S04]  /*0370*/  FFMA R19, -R22, R22, R2 ;  /* 0x0000001616137223 */ /* 0x000fc80000000102 */
[----:B------:R-:W-:-:S07]  /*0380*/  FFMA R22, R19, R0, R22 ;  /* 0x0000000013167223 */ /* 0x000fce0000000016 */
.L_x_5:
[----:B------:R-:W-:Y:S05]  /*0390*/  BSYNC.RECONVERGENT B1 ;  /* 0x0000000000017941 */ /* 0x000fea0003800200 */
.L_x_3:
[----:B------:R-:W-:-:S13]  /*03a0*/  FSETP.GT.AND P0, PT, R22, 0.0099999997764825820923, PT ;  /* 0x3c23d70a1600780b */ /* 0x000fda0003f04000 */
[----:B------:R-:W-:Y:S05]  /*03b0*/  @!P0 BRA `(.L_x_2) ;  /* 0x0000000000448947 */ /* 0x000fea0003800000 */
[-C--:B------:R-:W-:Y:S01]  /*03c0*/  FMUL R19, R22, R22.reuse ;  /* 0x0000001616137220 */ /* 0x080fe20000400000 */
[----:B------:R-:W-:Y:S03]  /*03d0*/  BSSY.RECONVERGENT B1, `(.L_x_6) ;  /* 0x000000d000017945 */ /* 0x000fe60003800200 */
[----:B------:R-:W-:-:S04]  /*03e0*/  FMUL R22, R19, R22 ;  /* 0x0000001613167220 */ /* 0x000fc80000400000 */
[----:B------:R-:W0:Y:S08]  /*03f0*/  MUFU.RCP R0, R22 ;  /* 0x0000001600007308 */ /* 0x000e300000001000 */
[----:B------:R-:W1:Y:S01]  /*0400*/  FCHK P0, R9, R22 ;  /* 0x0000001609007302 */ /* 0x000e620000000000 */
[----:B0-----:R-:W-:-:S04]  /*0410*/  FFMA R19, -R22, R0, 1 ;  /* 0x3f80000016137423 */ /* 0x001fc80000000100 */
[----:B------:R-:W-:-:S04]  /*0420*/  FFMA R0, R0, R19, R0 ;  /* 0x0000001300007223 */ /* 0x000fc80000000000 */
[----:B------:R-:W-:-:S04]  /*0430*/  FFMA R19, R0, 10, RZ ;  /* 0x4120000000137823 */ /* 0x000fc800000000ff */
[----:B------:R-:W-:-:S04]  /*0440*/  FFMA R2, -R22, R19, 10 ;  /* 0x4120000016027423 */ /* 0x000fc80000000113 */
[----:B------:R-:W-:Y:S01]  /*0450*/  FFMA R0, R0, R2, R19 ;  /* 0x0000000200007223 */ /* 0x000fe20000000013 */
[----:B-1----:R-:W-:Y:S06]  /*0460*/  @!P0 BRA `(.L_x_7) ;  /* 0x00000000000c8947 */ /* 0x002fec0003800000 */
[----:B------:R-:W-:Y:S02]  /*0470*/  MOV R19, R22 ;  /* 0x0000001600137202 */ /* 0x000fe40000000f00 */
[----:B------:R-:W-:-:S07]  /*0480*/  MOV R2, 0x4a0 ;  /* 0x000004a000027802 */ /* 0x000fce0000000f00 */
[----:B------:R-:W-:Y:S05]  /*0490*/  CALL.REL.NOINC `($__internal_1_$__cuda_sm3x_div_rn_noftz_f32_slowpath) ;  /* 0x0000000c00e87944 */ /* 0x000fea0003c00000 */
.L_x_7:
[----:B------:R-:W-:Y:S05]  /*04a0*/  BSYNC.RECONVERGENT B1 ;  /* 0x0000000000017941 */ /* 0x000fea0003800200 */
.L_x_6:
[-C--:B------:R-:W-:Y:S01]  /*04b0*/  FFMA R7, R26, R0.reuse, R7 ;  /* 0x000000001a077223 */ /* 0x080fe20000000007 */
[----:B------:R-:W-:-:S07]  /*04c0*/  FFMA R6, R25, R0, R6 ;  /* 0x0000000019067223 */ /* 0x000fce0000000006 */
.L_x_2:
[----:B------:R-:W-:Y:S05]  /*04d0*/  BSYNC.RECONVERGENT B0 ;  /* 0x0000000000007941 */ /* 0x000fea0003800200 */
.L_x_1:
[----:B------:R-:W-:Y:S01]  /*04e0*/  UIADD3 UR5, UPT, UPT, UR4, 0x1, URZ ;  /* 0x0000000104057890 */ /* 0x000fe2000fffe0ff */
[----:B------:R-:W-:Y:S05]  /*04f0*/  BSSY.RECONVERGENT B0, `(.L_x_8) ;  /* 0x000002b000007945 */ /* 0x000fea0003800200 */
[----:B------:R-:W-:-:S13]  /*0500*/  ISETP.NE.AND P0, PT, R3, UR5, PT ;  /* 0x0000000503007c0c */ /* 0x000fda000bf05270 */
[----:B------:R-:W-:Y:S05]  /*0510*/  @!P0 BRA `(.L_x_9) ;  /* 0x0000000000a08947 */ /* 0x000fea0003800000 */
[----:B------:R-:W2:Y:S04]  /*0520*/  LDG.E R0, desc[UR6][R14.64] ;  /* 0x000000060e007981 */ /* 0x000ea8000c1e1900 */
[----:B------:R-:W3:Y:S01]  /*0530*/  LDG.E R19, desc[UR6][R16.64] ;  /* 0x0000000610137981 */ /* 0x000ee2000c1e1900 */
[----:B------:R-:W-:Y:S03]  /*0540*/  BSSY.RECONVERGENT B1, `(.L_x_10) ;  /* 0x0000012000017945 */ /* 0x000fe60003800200 */
[----:B------:R-:W2:Y:S04]  /*0550*/  LDS R25, [R13+0x4] ;  /* 0x000004000d197984 */ /* 0x000ea80000000800 */
[----:B------:R-:W3:Y:S01]  /*0560*/  LDS R26, [R11+0x4] ;  /* 0x000004000b1a7984 */ /* 0x000ee20000000800 */
        /* <DEDUP_REMOVED lines=11> */
.L_x_11:
[----:B------:R-:W-:Y:S01]  /*0620*/  FMUL.FTZ R22, R2, R19 ;  /* 0x0000001302167220 */ /* 0x000fe20000410000 */
[----:B------:R-:W-:-:S03]  /*0630*/  FMUL.FTZ R0, R19, 0.5 ;  /* 0x3f00000013007820 */ /* 0x000fc60000410000 */
[----:B------:R-:W-:-:S04]  /*0640*/  FFMA R19, -R22, R22, R2 ;  /* 0x0000001616137223 */ /* 0x000fc80000000102 */
[----:B------:R-:W-:-:S07]  /*0650*/  FFMA R22, R19, R0, R22 ;  /* 0x0000000013167223 */ /* 0x000fce0000000016 */
.L_x_12:
[----:B------:R-:W-:Y:S05]  /*0660*/  BSYNC.RECONVERGENT B1 ;  /* 0x0000000000017941 */ /* 0x000fea0003800200 */
.L_x_10:
        /* <DEDUP_REMOVED lines=16> */
.L_x_14:
[----:B------:R-:W-:Y:S05]  /*0770*/  BSYNC.RECONVERGENT B1 ;  /* 0x0000000000017941 */ /* 0x000fea0003800200 */
.L_x_13:
[-C--:B------:R-:W-:Y:S01]  /*0780*/  FFMA R7, R26, R0.reuse, R7 ;  /* 0x000000001a077223 */ /* 0x080fe20000000007 */
[----:B------:R-:W-:-:S07]  /*0790*/  FFMA R6, R25, R0, R6 ;  /* 0x0000000019067223 */ /* 0x000fce0000000006 */
.L_x_9:
[----:B------:R-:W-:Y:S05]  /*07a0*/  BSYNC.RECONVERGENT B0 ;  /* 0x0000000000007941 */ /* 0x000fea0003800200 */
.L_x_8:
        /* <DEDUP_REMOVED lines=13> */
[----:B------:R-:W-:Y:S01]  /*0880*/  VIADD R0, R2, 0xf3000000 ;  /* 0xf300000002007836 */ /* 0x000fe20000000000 */
[----:B------:R0:W1:Y:S04]  /*0890*/  MUFU.RSQ R19, R2 ;  /* 0x0000000200137308 */ /* 0x0000680000001400 */
[----:B------:R-:W-:-:S13]  /*08a0*/  ISETP.GT.U32.AND P0, PT, R0, 0x727fffff, PT ;  /* 0x727fffff0000780c */ /* 0x000fda0003f04070 */
[----:B01----:R-:W-:Y:S05]  /*08b0*/  @!P0 BRA `(.L_x_18) ;  /* 0x00000000000c8947 */ /* 0x003fea0003800000 */
[----:B------:R-:W-:-:S07]  /*08c0*/  MOV R0, 0x8e0 ;  /* 0x000008e000007802 */ /* 0x000fce0000000f00 */
[----:B------:R-:W-:Y:S05]  /*08d0*/  CALL.REL.NOINC `($__internal_0_$__cuda_sm20_sqrt_rn_f32_slowpath) ;  /* 0x0000000800807944 */ /* 0x000fea0003c00000 */
[----:B------:R-:W-:Y:S05]  /*08e0*/  BRA `(.L_x_19) ;  /* 0x0000000000107947 */ /* 0x000fea0003800000 */
.L_x_18:
[----:B------:R-:W-:Y:S01]  /*08f0*/  FMUL.FTZ R22, R2, R19 ;  /* 0x0000001302167220 */ /* 0x000fe20000410000 */
[----:B------:R-:W-:-:S03]  /*0900*/  FMUL.FTZ R0, R19, 0.5 ;  /* 0x3f00000013007820 */ /* 0x000fc60000410000 */
[----:B------:R-:W-:-:S04]  /*0910*/  FFMA R19, -R22, R22, R2 ;  /* 0x0000001616137223 */ /* 0x000fc80000000102 */
[----:B------:R-:W-:-:S07]  /*0920*/  FFMA R22, R19, R0, R22 ;  /* 0x0000000013167223 */ /* 0x000fce0000000016 */
.L_x_19:
[----:B------:R-:W-:Y:S05]  /*0930*/  BSYNC.RECONVERGENT B1 ;  /* 0x0000000000017941 */ /* 0x000fea0003800200 */
.L_x_17:
        /* <DEDUP_REMOVED lines=16> */
.L_x_21:
[----:B------:R-:W-:Y:S05]  /*0a40*/  BSYNC.RECONVERGENT B1 ;  /* 0x0000000000017941 */ /* 0x000fea0003800200 */
.L_x_20:
[-C--:B------:R-:W-:Y:S01]  /*0a50*/  FFMA R7, R26, R0.reuse, R7 ;  /* 0x000000001a077223 */ /* 0x080fe20000000007 */
[----:B------:R-:W-:-:S07]  /*0a60*/  FFMA R6, R25, R0, R6 ;  /* 0x0000000019067223 */ /* 0x000fce0000000006 */
.L_x_16:
[----:B------:R-:W-:Y:S05]  /*0a70*/  BSYNC.RECONVERGENT B0 ;  /* 0x0000000000007941 */ /* 0x000fea0003800200 */
.L_x_15:
        /* <DEDUP_REMOVED lines=20> */
.L_x_25:
[----:B------:R-:W-:Y:S01]  /*0bc0*/  FMUL.FTZ R22, R2, R19 ;  /* 0x0000001302167220 */ /* 0x000fe20000410000 */
[----:B------:R-:W-:-:S03]  /*0bd0*/  FMUL.FTZ R0, R19, 0.5 ;  /* 0x3f00000013007820 */ /* 0x000fc60000410000 */
[----:B------:R-:W-:-:S04]  /*0be0*/  FFMA R13, -R22, R22, R2 ;  /* 0x00000016160d7223 */ /* 0x000fc80000000102 */
[----:B------:R-:W-:-:S07]  /*0bf0*/  FFMA R22, R13, R0, R22 ;  /* 0x000000000d167223 */ /* 0x000fce0000000016 */
.L_x_26:
[----:B------:R-:W-:Y:S05]  /*0c00*/  BSYNC.RECONVERGENT B1 ;  /* 0x0000000000017941 */ /* 0x000fea0003800200 */
.L_x_24:
        /* <DEDUP_REMOVED lines=13> */
[----:B------:R-:W-:-:S07]  /*0ce0*/  MOV R2, 0xd00 ;  /* 0x00000d0000027802 */ /* 0x000fce0000000f00 */
[----:B------:R-:W-:Y:S05]  /*0cf0*/  CALL.REL.NOINC `($__internal_1_$__cuda_sm3x_div_rn_noftz_f32_slowpath) ;  /* 0x0000000400d07944 */ /* 0x000fea0003c00000 */
.L_x_28:
[----:B------:R-:W-:Y:S05]  /*0d00*/  BSYNC.RECONVERGENT B1 ;  /* 0x0000000000017941 */ /* 0x000fea0003800200 */
.L_x_27:
[-C--:B------:R-:W-:Y:S01]  /*0d10*/  FFMA R7, R26, R0.reuse, R7 ;  /* 0x000000001a077223 */ /* 0x080fe20000000007 */
[----:B------:R-:W-:-:S07]  /*0d20*/  FFMA R6, R25, R0, R6 ;  /* 0x0000000019067223 */ /* 0x000fce0000000006 */
.L_x_23:
[----:B------:R-:W-:Y:S05]  /*0d30*/  BSYNC.RECONVERGENT B0 ;  /* 0x0000000000007941 */ /* 0x000fea0003800200 */
.L_x_22:
[----:B------:R-:W-:Y:S01]  /*0d40*/  UIADD3 UR4, UPT, UPT, UR4, 0x4, URZ ;  /* 0x0000000404047890 */ /* 0x000fe2000fffe0ff */
[----:B------:R-:W-:Y:S02]  /*0d50*/  IADD3 R12, PT, PT, R12, 0x4, RZ ;  /* 0x000000040c0c7810 */ /* 0x000fe40007ffe0ff */
[----:B------:R-:W-:-:S03]  /*0d60*/  IADD3 R11, PT, PT, R11, 0x10, RZ ;  /* 0x000000100b0b7810 */ /* 0x000fc60007ffe0ff */
[----:B------:R-:W-:-:S13]  /*0d70*/  ISETP.NE.AND P0, PT, R8, UR4, PT ;  /* 0x0000000408007c0c */ /* 0x000fda000bf05270 */
[----:B------:R-:W-:Y:S05]  /*0d80*/  @P0 BRA `(.L_x_29) ;  /* 0xfffffff400200947 */ /* 0x000fea000383ffff */
.L_x_0:
[----:B------:R-:W-:-:S13]  /*0d90*/  ISETP.NE.AND P0, PT, R10, RZ, PT ;  /* 0x000000ff0a00720c */ /* 0x000fda0003f05270 */
[----:B------:R-:W-:Y:S05]  /*0da0*/  @!P0 BRA `(.L_x_30) ;  /* 0x0000000000e48947 */ /* 0x000fea0003800000 */
[----:B------:R-:W1:Y:S01]  /*0db0*/  S2R R11, SR_CgaCtaId ;  /* 0x00000000000b7919 */ /* 0x000e620000008800 */
[----:B------:R-:W-:Y:S01]  /*0dc0*/  MOV R0, 0x400 ;  /* 0x0000040000007802 */ /* 0x000fe20000000f00 */
[----:B------:R-:W-:Y:S01]  /*0dd0*/  IMAD.IADD R3, R8, 0x1, -R3 ;  /* 0x0000000108037824 */ /* 0x000fe200078e0a03 */
[----:B------:R-:W-:Y:S02]  /*0de0*/  IADD3 R10, PT, PT, -R10, RZ, RZ ;  /* 0x000000ff0a0a7210 */ /* 0x000fe40007ffe1ff */
[----:B-1----:R-:W-:-:S04]  /*0df0*/  LEA R11, R11, R0, 0x18 ;  /* 0x000000000b0b7211 */ /* 0x002fc800078ec0ff */
[----:B0-----:R-:W-:-:S07]  /*0e00*/  LEA R13, R8, R11, 0x2 ;  /* 0x0000000b080d7211 */ /* 0x001fce00078e10ff */
.L_x_38:
[----:B------:R-:W-:Y:S01]  /*0e10*/  ISETP.NE.AND P0, PT, R3, RZ, PT ;  /* 0x000000ff0300720c */ /* 0x000fe20003f05270 */
[----:B------:R-:W-:Y:S01]  /*0e20*/  BSSY.RECONVERGENT B0, `(.L_x_31) ;  /* 0x000002e000007945 */ /* 0x000fe20003800200 */
[----:B------:R-:W-:-:S04]  /*0e30*/  IADD3 R10, PT, PT, R10, 0x1, RZ ;  /* 0x000000010a0a7810 */ /* 0x000fc80007ffe0ff */
[----:B------:R-:W-:-:S07]  /*0e40*/  ISETP.NE.AND P2, PT, R10, RZ, PT ;  /* 0x000000ff0a00720c */ /* 0x000fce0003f45270 */
[----:B------:R-:W-:Y:S06]  /*0e50*/  @!P0 BRA `(.L_x_32) ;  /* 0x0000000000a88947 */ /* 0x000fec0003800000 */
[----:B------:R-:W2:Y:S04]  /*0e60*/  LDG.E R11, desc[UR6][R14.64] ;  /* 0x000000060e0b7981 */ /* 0x000ea8000c1e1900 */
[----:B------:R-:W3:Y:S01]  /*0e70*/  LDG.E R19, desc[UR6][R16.64] ;  /* 0x0000000610137981 */ /* 0x000ee2000c1e1900 */
[----:B------:R-:W-:Y:S01]  /*0e80*/  LEA R0, R4, R13, 0x2 ;  /* 0x0000000d04007211 */ /* 0x000fe200078e10ff */
[----:B------:R-:W-:Y:S02]  /*0e90*/  BSSY.RECONVERGENT B1, `(.L_x_33) ;  /* 0x0000013000017945 */ /* 0x000fe40003800200 */
[----:B------:R-:W-:Y:S04]  /*0ea0*/  LDS R8, [R13] ;  /* 0x000000000d087984 */ /* 0x000fe80000000800 */
[----:B------:R-:W2:Y:S02]  /*0eb0*/  LDS R0, [R0] ;  /* 0x0000000000007984 */ /* 0x000ea40000000800 */
        /* <DEDUP_REMOVED lines=8> */
[----:B------:R-:W-:Y:S02]  /*0f40*/  MOV R2, R19 ;  /* 0x0000001300027202 */ /* 0x000fe40000000f00 */
[----:B------:R-:W-:-:S07]  /*0f50*/  MOV R0, 0xf70 ;  /* 0x00000f7000007802 */ /* 0x000fce0000000f00 */
[----:B------:R-:W-:Y:S05]  /*0f60*/  CALL.REL.NOINC `($__internal_0_$__cuda_sm20_sqrt_rn_f32_slowpath) ;  /* 0x0000000000dc7944 */ /* 0x000fea0003c00000 */
[----:B------:R-:W-:Y:S05]  /*0f70*/  BRA `(.L_x_35) ;  /* 0x0000000000107947 */ /* 0x000fea0003800000 */
.L_x_34:
[----:B------:R-:W-:Y:S01]  /*0f80*/  FMUL.FTZ R22, R19, R12 ;  /* 0x0000000c13167220 */ /* 0x000fe20000410000 */
[----:B------:R-:W-:-:S03]  /*0f90*/  FMUL.FTZ R0, R12, 0.5 ;  /* 0x3f0000000c007820 */ /* 0x000fc60000410000 */
[----:B------:R-:W-:-:S04]  /*0fa0*/  FFMA R19, -R22, R22, R19 ;  /* 0x0000001616137223 */ /* 0x000fc80000000113 */
[----:B------:R-:W-:-:S07]  /*0fb0*/  FFMA R22, R19, R0, R22 ;  /* 0x0000000013167223 */ /* 0x000fce0000000016 */
.L_x_35:
[----:B------:R-:W-:Y:S05]  /*0fc0*/  BSYNC.RECONVERGENT B1 ;  /* 0x0000000000017941 */ /* 0x000fea0003800200 */
.L_x_33:
        /* <DEDUP_REMOVED lines=13> */
[----:B------:R-:W-:Y:S01]  /*10a0*/  IMAD.MOV.U32 R19, RZ, RZ, R22 ;  /* 0x000000ffff137224 */ /* 0x000fe200078e0016 */
[----:B------:R-:W-:-:S07]  /*10b0*/  MOV R2, 0x10d0 ;  /* 0x000010d000027802 */ /* 0x000fce0000000f00 */
[----:B------:R-:W-:Y:S05]  /*10c0*/  CALL.REL.NOINC `($__internal_1_$__cuda_sm3x_div_rn_noftz_f32_slowpath) ;  /* 0x0000000000dc7944 */ /* 0x000fea0003c00000 */
.L_x_37:
[----:B------:R-:W-:Y:S05]  /*10d0*/  BSYNC.RECONVERGENT B1 ;  /* 0x0000000000017941 */ /* 0x000fea0003800200 */
.L_x_36:
[-C--:B------:R-:W-:Y:S01]  /*10e0*/  FFMA R7, R8, R0.reuse, R7 ;  /* 0x0000000008077223 */ /* 0x080fe20000000007 */
[----:B------:R-:W-:-:S07]  /*10f0*/  FFMA R6, R11, R0, R6 ;  /* 0x000000000b067223 */ /* 0x000fce0000000006 */
.L_x_32:
[----:B------:R-:W-:Y:S05]  /*1100*/  BSYNC.RECONVERGENT B0 ;  /* 0x0000000000007941 */ /* 0x000fea0003800200 */
.L_x_31:
[----:B------:R-:W-:Y:S02]  /*1110*/  IADD3 R13, PT, PT, R13, 0x4, RZ ;  /* 0x000000040d0d7810 */ /* 0x000fe40007ffe0ff */
[----:B------:R-:W-:Y:S01]  /*1120*/  IADD3 R3, PT, PT, R3, 0x1, RZ ;  /* 0x0000000103037810 */ /* 0x000fe20007ffe0ff */
[----:B------:R-:W-:Y:S06]  /*1130*/  @P2 BRA `(.L_x_38) ;  /* 0xfffffffc00342947 */ /* 0x000fec000383ffff */
.L_x_30:
[----:B0-----:R-:W0:Y:S01]  /*1140*/  LDC.64 R2, c[0x0][0x390] ;  /* 0x0000e400ff027b82 */ /* 0x001e220000000a00 */
[----:B------:R-:W2:Y:S01]  /*1150*/  LDG.E R0, desc[UR6][R16.64] ;  /* 0x0000000610007981 */ /* 0x000ea2000c1e1900 */
[----:B------:R-:W1:Y:S06]  /*1160*/  LDCU UR4, c[0x0][0x3a0] ;  /* 0x00007400ff0477ac */ /* 0x000e6c0008000800 */
[----:B------:R-:W3:Y:S01]  /*1170*/  LDC.64 R8, c[0x0][0x398] ;  /* 0x0000e600ff087b82 */ /* 0x000ee20000000a00 */
[----:B0-----:R-:W-:-:S05]  /*1180*/  IMAD.WIDE R2, R5, 0x4, R2 ;  /* 0x0000000405027825 */ /* 0x001fca00078e0202 */
[----:B------:R-:W2:Y:S01]  /*1190*/  LDG.E R11, desc[UR6][R2.64] ;  /* 0x00000006020b7981 */ /* 0x000ea2000c1e1900 */
[----:B-1----:R-:W-:-:S04]  /*11a0*/  FMUL R7, R7, UR4 ;  /* 0x0000000407077c20 */ /* 0x002fc80008400000 */
[----:B------:R-:W-:Y:S01]  /*11b0*/  FMUL R13, R7, UR4 ;  /* 0x00000004070d7c20 */ /* 0x000fe20008400000 */
[----:B---3--:R-:W-:-:S04]  /*11c0*/  IMAD.WIDE R4, R5, 0x4, R8 ;  /* 0x0000000405047825 */ /* 0x008fc800078e0208 */
[----:B--2---:R-:W-:-:S04]  /*11d0*/  FFMA R0, R11, UR4, R0 ;  /* 0x000000040b007c23 */ /* 0x004fc80008000000 */
[----:B------:R-:W-:-:S05]  /*11e0*/  FFMA R13, R13, 0.5, R0 ;  /* 0x3f0000000d0d7823 */ /* 0x000fca0000000000 */
[----:B------:R-:W-:Y:S04]  /*11f0*/  STG.E desc[UR6][R16.64+0x14000], R13 ;  /* 0x0140000d10007986 */ /* 0x000fe8000c101906 */
[----:B------:R-:W2:Y:S04]  /*1200*/  LDG.E R0, desc[UR6][R14.64] ;  /* 0x000000060e007981 */ /* 0x000ea8000c1e1900 */
[----:B------:R-:W2:Y:S01]  /*1210*/  LDG.E R9, desc[UR6][R4.64] ;  /* 0x0000000604097981 */ /* 0x000ea2000c1e1900 */
[----:B------:R-:W-:-:S04]  /*1220*/  FMUL R6, R6, UR4 ;  /* 0x0000000406067c20 */ /* 0x000fc80008400000 */
[----:B------:R-:W-:Y:S01]  /*1230*/  FMUL R11, R6, UR4 ;  /* 0x00000004060b7c20 */ /* 0x000fe20008400000 */
[----:B--2---:R-:W-:-:S04]  /*1240*/  FFMA R0, R9, UR4, R0 ;  /* 0x0000000409007c23 */ /* 0x004fc80008000000 */
[----:B------:R-:W-:-:S05]  /*1250*/  FFMA R11, R11, 0.5, R0 ;  /* 0x3f0000000b0b7823 */ /* 0x000fca0000000000 */
[----:B------:R-:W-:Y:S04]  /*1260*/  STG.E desc[UR6][R14.64+0x14000], R11 ;  /* 0x0140000b0e007986 */ /* 0x000fe8000c101906 */
[----:B------:R-:W2:Y:S02]  /*1270*/  LDG.E R0, desc[UR6][R2.64] ;  /* 0x0000000602007981 */ /* 0x000ea4000c1e1900 */
[----:B--2---:R-:W-:-:S05]  /*1280*/  FADD R7, R7, R0 ;  /* 0x0000000007077221 */ /* 0x004fca0000000000 */
[----:B------:R-:W-:Y:S04]  /*1290*/  STG.E desc[UR6][R2.64], R7 ;  /* 0x0000000702007986 */ /* 0x000fe8000c101906 */
[----:B------:R-:W2:Y:S02]  /*12a0*/  LDG.E R9, desc[UR6][R4.64] ;  /* 0x0000000604097981 */ /* 0x000ea4000c1e1900 */
[----:B--2---:R-:W-:-:S05]  /*12b0*/  FADD R9, R6, R9 ;  /* 0x0000000906097221 */ /* 0x004fca0000000000 */
[----:B------:R-:W-:Y:S01]  /*12c0*/  STG.E desc[UR6][R4.64], R9 ;  /* 0x0000000904007986 */ /* 0x000fe2000c101906 */
[----:B------:R-:W-:Y:S05]  /*12d0*/  EXIT ;  /* 0x000000000000794d */ /* 0x000fea0003800000 */
        .weak           $__internal_0_$__cuda_sm20_sqrt_rn_f32_slowpath
        .type           $__internal_0_$__cuda_sm20_sqrt_rn_f32_slowpath,@function
        .size           $__internal_0_$__cuda_sm20_sqrt_rn_f32_slowpath,($__internal_1_$__cuda_sm3x_div_rn_noftz_f32_slowpath - $__internal_0_$__cuda_sm20_sqrt_rn_f32_slowpath)
$__internal_0_$__cuda_sm20_sqrt_rn_f32_slowpath:
[----:B------:R-:W-:-:S13]  /*12e0*/  LOP3.LUT P0, RZ, R2, 0x7fffffff, RZ, 0xc0, !PT ;  /* 0x7fffffff02ff7812 */ /* 0x000fda000780c0ff */
[----:B------:R-:W-:Y:S01]  /*12f0*/  @!P0 MOV R22, R2 ;  /* 0x0000000200168202 */ /* 0x000fe20000000f00 */
[----:B------:R-:W-:Y:S06]  /*1300*/  @!P0 BRA `(.L_x_39) ;  /* 0x0000000000408947 */ /* 0x000fec0003800000 */
[----:B------:R-:W-:-:S13]  /*1310*/  FSETP.GEU.FTZ.AND P0, PT, R2, RZ, PT ;  /* 0x000000ff0200720b */ /* 0x000fda0003f1e000 */
[----:B------:R-:W-:Y:S01]  /*1320*/  @!P0 MOV R22, 0x7fffffff ;  /* 0x7fffffff00168802 */ /* 0x000fe20000000f00 */
[----:B------:R-:W-:Y:S06]  /*1330*/  @!P0 BRA `(.L_x_39) ;  /* 0x0000000000348947 */ /* 0x000fec0003800000 */
[----:B------:R-:W-:-:S13]  /*1340*/  FSETP.GTU.FTZ.AND P0, PT, |R2|, +INF , PT ;  /* 0x7f8000000200780b */ /* 0x000fda0003f1c200 */
[----:B------:R-:W-:Y:S01]  /*1350*/  @P0 FADD.FTZ R22, R2, 1 ;  /* 0x3f80000002160421 */ /* 0x000fe20000010000 */
[----:B------:R-:W-:Y:S06]  /*1360*/  @P0 BRA `(.L_x_39) ;  /* 0x0000000000280947 */ /* 0x000fec0003800000 */
[----:B------:R-:W-:-:S13]  /*1370*/  FSETP.NEU.FTZ.AND P0, PT, |R2|, +INF , PT ;  /* 0x7f8000000200780b */ /* 0x000fda0003f1d200 */
[----:B------:R-:W-:Y:S01]  /*1380*/  @P0 FFMA R21, R2, 1.84467440737095516160e+19, RZ ;  /* 0x5f80000002150823 */ /* 0x000fe200000000ff */
[----:B------:R-:W-:-:S03]  /*1390*/  @!P0 MOV R22, R2 ;  /* 0x0000000200168202 */ /* 0x000fc60000000f00 */
[----:B------:R-:W0:Y:S02]  /*13a0*/  @P0 MUFU.RSQ R18, R21 ;  /* 0x0000001500120308 */ /* 0x000e240000001400 */
[----:B0-----:R-:W-:Y:S01]  /*13b0*/  @P0 FMUL.FTZ R20, R21, R18 ;  /* 0x0000001215140220 */ /* 0x001fe20000410000 */
[----:B------:R-:W-:-:S03]  /*13c0*/  @P0 FMUL.FTZ R18, R18, 0.5 ;  /* 0x3f00000012120820 */ /* 0x000fc60000410000 */
[----:B------:R-:W-:-:S04]  /*13d0*/  @P0 FADD.FTZ R19, -R20, -RZ ;  /* 0x800000ff14130221 */ /* 0x000fc80000010100 */
[----:B------:R-:W-:-:S04]  /*13e0*/  @P0 FFMA R19, R20, R19, R21 ;  /* 0x0000001314130223 */ /* 0x000fc80000000015 */
[----:B------:R-:W-:-:S04]  /*13f0*/  @P0 FFMA R18, R19, R18, R20 ;  /* 0x0000001213120223 */ /* 0x000fc80000000014 */
[----:B------:R-:W-:-:S07]  /*1400*/  @P0 FMUL.FTZ R22, R18, 2.3283064365386962891e-10 ;  /* 0x2f80000012160820 */ /* 0x000fce0000410000 */
.L_x_39:
[----:B------:R-:W-:Y:S02]  /*1410*/  HFMA2 R19, -RZ, RZ, 0, 0 ;  /* 0x00000000ff137431 */ /* 0x000fe400000001ff */
[----:B------:R-:W-:-:S04]  /*1420*/  IMAD.MOV.U32 R18, RZ, RZ, R0 ;  /* 0x000000ffff127224 */ /* 0x000fc800078e0000 */
[----:B------:R-:W-:Y:S05]  /*1430*/  RET.REL.NODEC R18 `(_Z11nbodyKernelPfS_S_S_fi) ;  /* 0xffffffe812f07950 */ /* 0x000fea0003c3ffff */
        .weak           $__internal_1_$__cuda_sm3x_div_rn_noftz_f32_slowpath
        .type           $__internal_1_$__cuda_sm3x_div_rn_noftz_f32_slowpath,@function
        .size           $__internal_1_$__cuda_sm3x_div_rn_noftz_f32_slowpath,(.L_x_53 - $__internal_1_$__cuda_sm3x_div_rn_noftz_f32_slowpath)
$__internal_1_$__cuda_sm3x_div_rn_noftz_f32_slowpath:
[----:B------:R-:W-:Y:S01]  /*1440*/  SHF.R.U32.HI R21, RZ, 0x17, R19 ;  /* 0x00000017ff157819 */ /* 0x000fe20000011613 */
[----:B------:R-:W-:Y:S01]  /*1450*/  BSSY.RECONVERGENT B2, `(.L_x_40) ;  /* 0x0000064000027945 */ /* 0x000fe20003800200 */
[----:B------:R-:W-:Y:S02]  /*1460*/  SHF.R.U32.HI R18, RZ, 0x17, R9 ;  /* 0x00000017ff127819 */ /* 0x000fe40000011609 */
[----:B------:R-:W-:Y:S02]  /*1470*/  LOP3.LUT R21, R21, 0xff, RZ, 0xc0, !PT ;  /* 0x000000ff15157812 */ /* 0x000fe400078ec0ff */
[----:B------:R-:W-:Y:S02]  /*1480*/  LOP3.LUT R18, R18, 0xff, RZ, 0xc0, !PT ;  /* 0x000000ff12127812 */ /* 0x000fe400078ec0ff */
[----:B------:R-:W-:Y:S02]  /*1490*/  IADD3 R0, PT, PT, R21, -0x1, RZ ;  /* 0xffffffff15007810 */ /* 0x000fe40007ffe0ff */
[----:B------:R-:W-:-:S02]  /*14a0*/  IADD3 R22, PT, PT, R18, -0x1, RZ ;  /* 0xffffffff12167810 */ /* 0x000fc40007ffe0ff */
[----:B------:R-:W-:Y:S02]  /*14b0*/  ISETP.GT.U32.AND P0, PT, R0, 0xfd, PT ;  /* 0x000000fd0000780c */ /* 0x000fe40003f04070 */
[----:B------:R-:W-:Y:S02]  /*14c0*/  MOV R27, 0x41200000 ;  /* 0x41200000001b7802 */ /* 0x000fe40000000f00 */
[----:B------:R-:W-:-:S13]  /*14d0*/  ISETP.GT.U32.OR P0, PT, R22, 0xfd, P0 ;  /* 0x000000fd1600780c */ /* 0x000fda0000704470 */
[----:B------:R-:W-:Y:S01]  /*14e0*/  @!P0 MOV R20, RZ ;  /* 0x000000ff00148202 */ /* 0x000fe20000000f00 */
[----:B------:R-:W-:Y:S06]  /*14f0*/  @!P0 BRA `(.L_x_41) ;  /* 0x0000000000608947 */ /* 0x000fec0003800000 */
[----:B------:R-:W-:Y:S01]  /*1500*/  HFMA2 R24, -RZ, RZ, 2.5625, 0 ;  /* 0x41200000ff187431 */ /* 0x000fe200000001ff */
[----:B------:R-:W-:-:S04]  /*1510*/  FSETP.GTU.FTZ.AND P1, PT, |R19|, +INF , PT ;  /* 0x7f8000001300780b */ /* 0x000fc80003f3c200 */
[----:B------:R-:W-:-:S04]  /*1520*/  FSETP.GTU.FTZ.AND P0, PT, |R24|, +INF , PT ;  /* 0x7f8000001800780b */ /* 0x000fc80003f1c200 */
[----:B------:R-:W-:-:S13]  /*1530*/  PLOP3.LUT P0, PT, P0, P1, PT, 0xf8, 0x8f ;  /* 0x00000000008f781c */ /* 0x000fda0000703f70 */
[----:B------:R-:W-:Y:S05]  /*1540*/  @P0 BRA `(.L_x_42) ;  /* 0x00000004004c0947 */ /* 0x000fea0003800000 */
[----:B------:R-:W-:-:S13]  /*1550*/  LOP3.LUT P0, RZ, R19, 0x7fffffff, R27, 0xc8, !PT ;  /* 0x7fffffff13ff7812 */ /* 0x000fda000780c81b */
[----:B------:R-:W-:Y:S05]  /*1560*/  @!P0 BRA `(.L_x_43) ;  /* 0x00000004003c8947 */ /* 0x000fea0003800000 */
[C---:B------:R-:W-:Y:S02]  /*1570*/  FSETP.NEU.FTZ.AND P3, PT, |R24|.reuse, +INF , PT ;  /* 0x7f8000001800780b */ /* 0x040fe40003f7d200 */
[----:B------:R-:W-:Y:S02]  /*1580*/  FSETP.NEU.FTZ.AND P1, PT, |R19|, +INF , PT ;  /* 0x7f8000001300780b */ /* 0x000fe40003f3d200 */
[----:B------:R-:W-:-:S11]  /*1590*/  FSETP.NEU.FTZ.AND P0, PT, |R24|, +INF , PT ;  /* 0x7f8000001800780b */ /* 0x000fd60003f1d200 */
[----:B------:R-:W-:Y:S05]  /*15a0*/  @!P1 BRA !P3, `(.L_x_43) ;  /* 0x00000004002c9947 */ /* 0x000fea0005800000 */
[----:B------:R-:W-:-:S04]  /*15b0*/  LOP3.LUT P3, RZ, R27, 0x7fffffff, RZ, 0xc0, !PT ;  /* 0x7fffffff1bff7812 */ /* 0x000fc8000786c0ff */
[----:B------:R-:W-:-:S13]  /*15c0*/  PLOP3.LUT P1, PT, P1, P3, PT, 0x2f, 0xf2 ;  /* 0x0000000000f2781c */ /* 0x000fda0000f26577 */
[----:B------:R-:W-:Y:S05]  /*15d0*/  @P1 BRA `(.L_x_44) ;  /* 0x0000000400181947 */ /* 0x000fea0003800000 */
[----:B------:R-:W-:-:S04]  /*15e0*/  LOP3.LUT P1, RZ, R19, 0x7fffffff, RZ, 0xc0, !PT ;  /* 0x7fffffff13ff7812 */ /* 0x000fc8000782c0ff */
[----:B------:R-:W-:-:S13]  /*15f0*/  PLOP3.LUT P0, PT, P0, P1, PT, 0x2f, 0xf2 ;  /* 0x0000000000f2781c */ /* 0x000fda0000702577 */
[----:B------:R-:W-:Y:S05]  /*1600*/  @P0 BRA `(.L_x_45) ;  /* 0x0000000400000947 */ /* 0x000fea0003800000 */
[----:B------:R-:W-:Y:S02]  /*1610*/  ISETP.GE.AND P0, PT, R22, RZ, PT ;  /* 0x000000ff1600720c */ /* 0x000fe40003f06270 */
[----:B------:R-:W-:-:S11]  /*1620*/  ISETP.GE.AND P1, PT, R0, RZ, PT ;  /* 0x000000ff0000720c */ /* 0x000fd60003f26270 */
[----:B------:R-:W-:Y:S01]  /*1630*/  @P0 IMAD.MOV.U32 R20, RZ, RZ, RZ ;  /* 0x000000ffff140224 */ /* 0x000fe200078e00ff */
[----:B------:R-:W-:Y:S01]  /*1640*/  @!P0 MOV R20, 0xffffffc0 ;  /* 0xffffffc000148802 */ /* 0x000fe20000000f00 */
[----:B------:R-:W-:Y:S01]  /*1650*/  @!P0 FFMA R27, R24, 1.84467440737095516160e+19, RZ ;  /* 0x5f800000181b8823 */ /* 0x000fe200000000ff */
[----:B------:R-:W-:Y:S02]  /*1660*/  @!P1 FFMA R19, R19, 1.84467440737095516160e+19, RZ ;  /* 0x5f80000013139823 */ /* 0x000fe400000000ff */
[----:B------:R-:W-:-:S07]  /*1670*/  @!P1 IADD3 R20, PT, PT, R20, 0x40, RZ ;  /* 0x0000004014149810 */ /* 0x000fce0007ffe0ff */
.L_x_41:
[----:B------:R-:W-:Y:S01]  /*1680*/  LEA R28, R21, 0xc0800000, 0x17 ;  /* 0xc0800000151c7811 */ /* 0x000fe200078eb8ff */
[----:B------:R-:W-:Y:S01]  /*1690*/  BSSY.RECONVERGENT B3, `(.L_x_46) ;  /* 0x0000036000037945 */ /* 0x000fe20003800200 */
[----:B------:R-:W-:Y:S02]  /*16a0*/  IADD3 R18, PT, PT, R18, -0x7f, RZ ;  /* 0xffffff8112127810 */ /* 0x000fe40007ffe0ff */
[----:B------:R-:W-:Y:S02]  /*16b0*/  IADD3 R28, PT, PT, -R28, R19, RZ ;  /* 0x000000131c1c7210 */ /* 0x000fe40007ffe1ff */
[C---:B------:R-:W-:Y:S01]  /*16c0*/  IADD3 R21, PT, PT, R18.reuse, 0x7f, -R21 ;  /* 0x0000007f12157810 */ /* 0x040fe20007ffe815 */
[----:B------:R-:W-:Y:S01]  /*16d0*/  IMAD R0, R18, -0x800000, R27 ;  /* 0xff80000012007824 */ /* 0x000fe200078e021b */
[----:B------:R-:W0:Y:S01]  /*16e0*/  MUFU.RCP R22, R28 ;  /* 0x0000001c00167308 */ /* 0x000e220000001000 */
[----:B------:R-:W-:Y:S01]  /*16f0*/  FADD.FTZ R19, -R28, -RZ ;  /* 0x800000ff1c137221 */ /* 0x000fe20000010100 */
[----:B------:R-:W-:-:S03]  /*1700*/  IADD3 R21, PT, PT, R21, R20, RZ ;  /* 0x0000001415157210 */ /* 0x000fc60007ffe0ff */
[----:B0-----:R-:W-:-:S04]  /*1710*/  FFMA R23, R22, R19, 1 ;  /* 0x3f80000016177423 */ /* 0x001fc80000000013 */
[----:B------:R-:W-:-:S04]  /*1720*/  FFMA R23, R22, R23, R22 ;  /* 0x0000001716177223 */ /* 0x000fc80000000016 */
[----:B------:R-:W-:-:S04]  /*1730*/  FFMA R22, R0, R23, RZ ;  /* 0x0000001700167223 */ /* 0x000fc800000000ff */
[----:B------:R-:W-:-:S04]  /*1740*/  FFMA R24, R19, R22, R0 ;  /* 0x0000001613187223 */ /* 0x000fc80000000000 */
[----:B------:R-:W-:-:S04]  /*1750*/  FFMA R24, R23, R24, R22 ;  /* 0x0000001817187223 */ /* 0x000fc80000000016 */
[----:B------:R-:W-:-:S04]  /*1760*/  FFMA R19, R19, R24, R0 ;  /* 0x0000001813137223 */ /* 0x000fc80000000000 */
[----:B------:R-:W-:-:S05]  /*1770*/  FFMA R0, R23, R19, R24 ;  /* 0x0000001317007223 */ /* 0x000fca0000000018 */
[----:B------:R-:W-:-:S04]  /*1780*/  SHF.R.U32.HI R18, RZ, 0x17, R0 ;  /* 0x00000017ff127819 */ /* 0x000fc80000011600 */
[----:B------:R-:W-:-:S04]  /*1790*/  LOP3.LUT R18, R18, 0xff, RZ, 0xc0, !PT ;  /* 0x000000ff12127812 */ /* 0x000fc800078ec0ff */
[----:B------:R-:W-:-:S05]  /*17a0*/  IADD3 R18, PT, PT, R18, R21, RZ ;  /* 0x0000001512127210 */ /* 0x000fca0007ffe0ff */
[----:B------:R-:W-:-:S05]  /*17b0*/  VIADD R20, R18, 0xffffffff ;  /* 0xffffffff12147836 */ /* 0x000fca0000000000 */
[----:B------:R-:W-:-:S13]  /*17c0*/  ISETP.GE.U32.AND P0, PT, R20, 0xfe, PT ;  /* 0x000000fe1400780c */ /* 0x000fda0003f06070 */
[----:B------:R-:W-:Y:S05]  /*17d0*/  @!P0 BRA `(.L_x_47) ;  /* 0x0000000000808947 */ /* 0x000fea0003800000 */
[----:B------:R-:W-:-:S13]  /*17e0*/  ISETP.GT.AND P0, PT, R18, 0xfe, PT ;  /* 0x000000fe1200780c */ /* 0x000fda0003f04270 */
[----:B------:R-:W-:Y:S05]  /*17f0*/  @P0 BRA `(.L_x_48) ;  /* 0x00000000006c0947 */ /* 0x000fea0003800000 */
[----:B------:R-:W-:-:S13]  /*1800*/  ISETP.GE.AND P0, PT, R18, 0x1, PT ;  /* 0x000000011200780c */ /* 0x000fda0003f06270 */
[----:B------:R-:W-:Y:S05]  /*1810*/  @P0 BRA `(.L_x_49) ;  /* 0x0000000000740947 */ /* 0x000fea0003800000 */
[----:B------:R-:W-:Y:S02]  /*1820*/  ISETP.GE.AND P0, PT, R18, -0x18, PT ;  /* 0xffffffe81200780c */ /* 0x000fe40003f06270 */
[----:B------:R-:W-:-:S11]  /*1830*/  LOP3.LUT R0, R0, 0x80000000, RZ, 0xc0, !PT ;  /* 0x8000000000007812 */ /* 0x000fd600078ec0ff */
[----:B------:R-:W-:Y:S05]  /*1840*/  @!P0 BRA `(.L_x_49) ;  /* 0x0000000000688947 */ /* 0x000fea0003800000 */
[CCC-:B------:R-:W-:Y:S01]  /*1850*/  FFMA.RZ R20, R23.reuse, R19.reuse, R24.reuse ;  /* 0x0000001317147223 */ /* 0x1c0fe2000000c018 */
[CCC-:B------:R-:W-:Y:S01]  /*1860*/  FFMA.RP R21, R23.reuse, R19.reuse, R24.reuse ;  /* 0x0000001317157223 */ /* 0x1c0fe20000008018 */
[----:B------:R-:W-:Y:S01]  /*1870*/  FFMA.RM R24, R23, R19, R24 ;  /* 0x0000001317187223 */ /* 0x000fe20000004018 */
[----:B------:R-:W-:Y:S02]  /*1880*/  IADD3 R19, PT, PT, R18, 0x20, RZ ;  /* 0x0000002012137810 */ /* 0x000fe40007ffe0ff */
[----:B------:R-:W-:Y:S02]  /*1890*/  LOP3.LUT R20, R20, 0x7fffff, RZ, 0xc0, !PT ;  /* 0x007fffff14147812 */ /* 0x000fe400078ec0ff */
[----:B------:R-:W-:Y:S02]  /*18a0*/  ISETP.NE.AND P3, PT, R18, RZ, PT ;  /* 0x000000ff1200720c */ /* 0x000fe40003f65270 */
[----:B------:R-:W-:Y:S02]  /*18b0*/  LOP3.LUT R20, R20, 0x800000, RZ, 0xfc, !PT ;  /* 0x0080000014147812 */ /* 0x000fe400078efcff */
[----:B------:R-:W-:-:S02]  /*18c0*/  ISETP.NE.AND P1, PT, R18, RZ, PT ;  /* 0x000000ff1200720c */ /* 0x000fc40003f25270 */
[----:B------:R-:W-:Y:S02]  /*18d0*/  IADD3 R18, PT, PT, -R18, RZ, RZ ;  /* 0x000000ff12127210 */ /* 0x000fe40007ffe1ff */
[----:B------:R-:W-:Y:S02]  /*18e0*/  SHF.L.U32 R19, R20, R19, RZ ;  /* 0x0000001314137219 */ /* 0x000fe400000006ff */
[----:B------:R-:W-:Y:S02]  /*18f0*/  FSETP.NEU.FTZ.AND P0, PT, R21, R24, PT ;  /* 0x000000181500720b */ /* 0x000fe40003f1d000 */
[----:B------:R-:W-:Y:S02]  /*1900*/  SEL R21, R18, RZ, P3 ;  /* 0x000000ff12157207 */ /* 0x000fe40001800000 */
[----:B------:R-:W-:Y:S02]  /*1910*/  ISETP.NE.AND P1, PT, R19, RZ, P1 ;  /* 0x000000ff1300720c */ /* 0x000fe40000f25270 */
[----:B------:R-:W-:-:S02]  /*1920*/  SHF.R.U32.HI R21, RZ, R21, R20 ;  /* 0x00000015ff157219 */ /* 0x000fc40000011614 */
[----:B------:R-:W-:Y:S02]  /*1930*/  PLOP3.LUT P0, PT, P0, P1, PT, 0xf8, 0x8f ;  /* 0x00000000008f781c */ /* 0x000fe40000703f70 */
[----:B------:R-:W-:Y:S02]  /*1940*/  SHF.R.U32.HI R19, RZ, 0x1, R21 ;  /* 0x00000001ff137819 */ /* 0x000fe40000011615 */
[----:B------:R-:W-:-:S04]  /*1950*/  SEL R18, RZ, 0x1, !P0 ;  /* 0x00000001ff127807 */ /* 0x000fc80004000000 */
[----:B------:R-:W-:-:S04]  /*1960*/  LOP3.LUT R18, R18, 0x1, R19, 0xf8, !PT ;  /* 0x0000000112127812 */ /* 0x000fc800078ef813 */
[----:B------:R-:W-:-:S04]  /*1970*/  LOP3.LUT R18, R18, R21, RZ, 0xc0, !PT ;  /* 0x0000001512127212 */ /* 0x000fc800078ec0ff */
[----:B------:R-:W-:-:S04]  /*1980*/  IADD3 R19, PT, PT, R19, R18, RZ ;  /* 0x0000001213137210 */ /* 0x000fc80007ffe0ff */
[----:B------:R-:W-:Y:S01]  /*1990*/  LOP3.LUT R0, R19, R0, RZ, 0xfc, !PT ;  /* 0x0000000013007212 */ /* 0x000fe200078efcff */
[----:B------:R-:W-:Y:S06]  /*19a0*/  BRA `(.L_x_49) ;  /* 0x0000000000107947 */ /* 0x000fec0003800000 */
.L_x_48:
[----:B------:R-:W-:-:S04]  /*19b0*/  LOP3.LUT R0, R0, 0x80000000, RZ, 0xc0, !PT ;  /* 0x8000000000007812 */ /* 0x000fc800078ec0ff */
[----:B------:R-:W-:Y:S01]  /*19c0*/  LOP3.LUT R0, R0, 0x7f800000, RZ, 0xfc, !PT ;  /* 0x7f80000000007812 */ /* 0x000fe200078efcff */
[----:B------:R-:W-:Y:S06]  /*19d0*/  BRA `(.L_x_49) ;  /* 0x0000000000047947 */ /* 0x000fec0003800000 */
.L_x_47:
[----:B------:R-:W-:-:S07]  /*19e0*/  LEA R0, R21, R0, 0x17 ;  /* 0x0000000015007211 */ /* 0x000fce00078eb8ff */
.L_x_49:
[----:B------:R-:W-:Y:S05]  /*19f0*/  BSYNC.RECONVERGENT B3 ;  /* 0x0000000000037941 */ /* 0x000fea0003800200 */
.L_x_46:
[----:B------:R-:W-:Y:S05]  /*1a00*/  BRA `(.L_x_50) ;  /* 0x0000000000207947 */ /* 0x000fea0003800000 */
.L_x_45:
[----:B------:R-:W-:-:S04]  /*1a10*/  LOP3.LUT R19, R19, 0x80000000, R27, 0x48, !PT ;  /* 0x8000000013137812 */ /* 0x000fc800078e481b */
[----:B------:R-:W-:Y:S01]  /*1a20*/  LOP3.LUT R0, R19, 0x7f800000, RZ, 0xfc, !PT ;  /* 0x7f80000013007812 */ /* 0x000fe200078efcff */
[----:B------:R-:W-:Y:S06]  /*1a30*/  BRA `(.L_x_50) ;  /* 0x0000000000147947 */ /* 0x000fec0003800000 */
.L_x_44:
[----:B------:R-:W-:Y:S01]  /*1a40*/  LOP3.LUT R0, R19, 0x80000000, R27, 0x48, !PT ;  /* 0x8000000013007812 */ /* 0x000fe200078e481b */
[----:B------:R-:W-:Y:S06]  /*1a50*/  BRA `(.L_x_50) ;  /* 0x00000000000c7947 */ /* 0x000fec0003800000 */
.L_x_43:
[----:B------:R-:W0:Y:S01]  /*1a60*/  MUFU.RSQ R0, -QNAN ;  /* 0xffc0000000007908 */ /* 0x000e220000001400 */
[----:B------:R-:W-:Y:S05]  /*1a70*/  BRA `(.L_x_50) ;  /* 0x0000000000047947 */ /* 0x000fea0003800000 */
.L_x_42:
[----:B------:R-:W-:-:S07]  /*1a80*/  FADD.FTZ R0, R24, R19 ;  /* 0x0000001318007221 */ /* 0x000fce0000010000 */
.L_x_50:
[----:B------:R-:W-:Y:S05]  /*1a90*/  BSYNC.RECONVERGENT B2 ;  /* 0x0000000000027941 */ /* 0x000fea0003800200 */
.L_x_40:
[----:B------:R-:W-:Y:S01]  /*1aa0*/  HFMA2 R19, -RZ, RZ, 0, 0 ;  /* 0x00000000ff137431 */ /* 0x000fe200000001ff */
[----:B------:R-:W-:-:S04]  /*1ab0*/  MOV R18, R2 ;  /* 0x0000000200127202 */ /* 0x000fc80000000f00 */
[----:B0-----:R-:W-:Y:S05]  /*1ac0*/  RET.REL.NODEC R18 `(_Z11nbodyKernelPfS_S_S_fi) ;  /* 0xffffffe4124c7950 */ /* 0x001fea0003c3ffff */
.L_x_51:
[----:B------:R-:W-:-:S00]  /*1ad0*/  BRA `(.L_x_51) ;  /* 0xfffffffc00fc7947 */ /* 0x000fc0000383ffff */
[----:B------:R-:W-:-:S00]  /*1ae0*/  NOP ;  /* 0x0000000000007918 */ /* 0x000fc00000000000 */
        /* <DEDUP_REMOVED lines=9> */
.L_x_53:


//--------------------- .nv.shared._Z11nbodyKernelPfS_S_S_fi --------------------------
	.section	.nv.shared._Z11nbodyKernelPfS_S_S_fi,"aw",@nobits
	.sectionflags	@""
	.align	16
	.zero		1024


//--------------------- .nv.shared.reserved.0     --------------------------
	.section	.nv.shared.reserved.0,"aw",@nobits
	.weak		__nv_reservedSMEM_offset_0_alias
	.size		__nv_reservedSMEM_offset_0_alias, 0, 64
	.other		__nv_reservedSMEM_offset_0_alias,@"STO_CUDA_RESERVED_SHARED STV_DEFAULT"
__nv_reservedSMEM_offset_0_alias:
	.zero		0
	.zero		64


//--------------------- .nv.constant0._Z11nbodyKernelPfS_S_S_fi --------------------------
	.section	.nv.constant0._Z11nbodyKernelPfS_S_S_fi,"a",@progbits
	.sectionflags	@""
	.align	4
.nv.constant0._Z11nbodyKernelPfS_S_S_fi:
	.zero		936


//--------------------- SYMBOLS --------------------------

	.type		.nv.reservedSmem.offset0,@object
	.size		.nv.reservedSmem.offset0,0x4
	.type		.nv.reservedSmem.cap,@object
	.size		.nv.reservedSmem.cap,0x4
